	.headerflags	@"EF_CUDA_TEXMODE_UNIFIED EF_CUDA_64BIT_ADDRESS EF_CUDA_ACCELERATORS EF_CUDA_SM90 EF_CUDA_VIRTUAL_SM(EF_CUDA_SM90)"
	.elftype	@"ET_EXEC"


//--------------------- .nv.info                  --------------------------
	.section	.nv.info,"",@"SHT_CUDA_INFO"
	.align	4


	//----- nvinfo : EIATTR_REGCOUNT
	.align		4
        /*0000*/ 	.byte	0x04, 0x2f
        /*0002*/ 	.short	(.L_3 - .L_2)
	.align		4
.L_2:
        /*0004*/ 	.word	index@(triton_poi_fused__native_batch_norm_legit_no_training_add_convolution_relu_81)
        /*0008*/ 	.word	0x00000016


	//----- nvinfo : EIATTR_MIN_STACK_SIZE
	.align		4
.L_3:
        /*000c*/ 	.byte	0x04, 0x12
        /*000e*/ 	.short	(.L_5 - .L_4)
	.align		4
.L_4:
        /*0010*/ 	.word	index@(triton_poi_fused__native_batch_norm_legit_no_training_add_convolution_relu_81)
        /*0014*/ 	.word	0x00000000


	//----- nvinfo : EIATTR_FRAME_SIZE
	.align		4
.L_5:
        /*0018*/ 	.byte	0x04, 0x11
        /*001a*/ 	.short	(.L_7 - .L_6)
	.align		4
.L_6:
        /*001c*/ 	.word	index@(triton_poi_fused__native_batch_norm_legit_no_training_add_convolution_relu_81)
        /*0020*/ 	.word	0x00000000


	//----- nvinfo : EIATTR_MIN_STACK_SIZE
	.align		4
.L_7:
        /*0024*/ 	.byte	0x04, 0x12
        /*0026*/ 	.short	(.L_9 - .L_8)
	.align		4
.L_8:
        /*0028*/ 	.word	index@(triton_poi_fused__native_batch_norm_legit_no_training_add_convolution_relu_81)
        /*002c*/ 	.word	0x00000000
.L_9:


//--------------------- .nv.info.triton_poi_fused__native_batch_norm_legit_no_training_add_convolution_relu_81 --------------------------
	.section	.nv.info.triton_poi_fused__native_batch_norm_legit_no_training_add_convolution_relu_81,"",@"SHT_CUDA_INFO"
	.sectionflags	@""
	.align	4


	//----- nvinfo : EIATTR_CUDA_API_VERSION
	.align		4
        /*0000*/ 	.byte	0x04, 0x37
        /*0002*/ 	.short	(.L_11 - .L_10)
.L_10:
        /*0004*/ 	.word	0x0000007c


	//----- nvinfo : EIATTR_KPARAM_INFO
	.align		4
.L_11:
        /*0008*/ 	.byte	0x04, 0x17
        /*000a*/ 	.short	(.L_13 - .L_12)
.L_12:
        /*000c*/ 	.word	0x00000000
        /*0010*/ 	.short	0x0008
        /*0012*/ 	.short	0x0040
        /*0014*/ 	.byte	0x00, 0xf0, 0x11, 0x00


	//----- nvinfo : EIATTR_KPARAM_INFO
	.align		4
.L_13:
        /*0018*/ 	.byte	0x04, 0x17
        /*001a*/ 	.short	(.L_15 - .L_14)
.L_14:
        /*001c*/ 	.word	0x00000000
        /*0020*/ 	.short	0x0007
        /*0022*/ 	.short	0x0038
        /*0024*/ 	.byte	0x00, 0xf4, 0x21, 0x00


	//----- nvinfo : EIATTR_KPARAM_INFO
	.align		4
.L_15:
        /*0028*/ 	.byte	0x04, 0x17
        /*002a*/ 	.short	(.L_17 - .L_16)
.L_16:
        /*002c*/ 	.word	0x00000000
        /*0030*/ 	.short	0x0006
        /*0032*/ 	.short	0x0030
        /*0034*/ 	.byte	0x00, 0xf4, 0x21, 0x00


	//----- nvinfo : EIATTR_KPARAM_INFO
	.align		4
.L_17:
        /*0038*/ 	.byte	0x04, 0x17
        /*003a*/ 	.short	(.L_19 - .L_18)
.L_18:
        /*003c*/ 	.word	0x00000000
        /*0040*/ 	.short	0x0005
        /*0042*/ 	.short	0x0028
        /*0044*/ 	.byte	0x00, 0xf4, 0x21, 0x00


	//----- nvinfo : EIATTR_KPARAM_INFO
	.align		4
.L_19:
        /*0048*/ 	.byte	0x04, 0x17
        /*004a*/ 	.short	(.L_21 - .L_20)
.L_20:
        /*004c*/ 	.word	0x00000000
        /*0050*/ 	.short	0x0004
        /*0052*/ 	.short	0x0020
        /*0054*/ 	.byte	0x00, 0xf4, 0x21, 0x00


	//----- nvinfo : EIATTR_KPARAM_INFO
	.align		4
.L_21:
        /*0058*/ 	.byte	0x04, 0x17
        /*005a*/ 	.short	(.L_23 - .L_22)
.L_22:
        /*005c*/ 	.word	0x00000000
        /*0060*/ 	.short	0x0003
        /*0062*/ 	.short	0x0018
        /*0064*/ 	.byte	0x00, 0xf4, 0x21, 0x00


	//----- nvinfo : EIATTR_KPARAM_INFO
	.align		4
.L_23:
        /*0068*/ 	.byte	0x04, 0x17
        /*006a*/ 	.short	(.L_25 - .L_24)
.L_24:
        /*006c*/ 	.word	0x00000000
        /*0070*/ 	.short	0x0002
        /*0072*/ 	.short	0x0010
        /*0074*/ 	.byte	0x00, 0xf4, 0x21, 0x00


	//----- nvinfo : EIATTR_KPARAM_INFO
	.align		4
.L_25:
        /*0078*/ 	.byte	0x04, 0x17
        /*007a*/ 	.short	(.L_27 - .L_26)
.L_26:
        /*007c*/ 	.word	0x00000000
        /*0080*/ 	.short	0x0001
        /*0082*/ 	.short	0x0008
        /*0084*/ 	.byte	0x00, 0xf4, 0x21, 0x00


	//----- nvinfo : EIATTR_KPARAM_INFO
	.align		4
.L_27:
        /*0088*/ 	.byte	0x04, 0x17
        /*008a*/ 	.short	(.L_29 - .L_28)
.L_28:
        /*008c*/ 	.word	0x00000000
        /*0090*/ 	.short	0x0000
        /*0092*/ 	.short	0x0000
        /*0094*/ 	.byte	0x00, 0xf4, 0x21, 0x00


	//----- nvinfo : EIATTR_SPARSE_MMA_MASK
	.align		4
.L_29:
        /*0098*/ 	.byte	0x03, 0x50
        /*009a*/ 	.short	0x0000


	//----- nvinfo : EIATTR_MAXREG_COUNT
	.align		4
        /*009c*/ 	.byte	0x03, 0x1b
        /*009e*/ 	.short	0x00ff


	//----- nvinfo : EIATTR_EXIT_INSTR_OFFSETS
	.align		4
        /*00a0*/ 	.byte	0x04, 0x1c
        /*00a2*/ 	.short	(.L_31 - .L_30)


	//   ....[0]....
.L_30:
        /*00a4*/ 	.word	0x00000390


	//----- nvinfo : EIATTR_REQNTID
	.align		4
.L_31:
        /*00a8*/ 	.byte	0x04, 0x10
        /*00aa*/ 	.short	(.L_33 - .L_32)
.L_32:
        /*00ac*/ 	.word	0x00000080
        /*00b0*/ 	.word	0x00000001
        /*00b4*/ 	.word	0x00000001


	//----- nvinfo : EIATTR_CBANK_PARAM_SIZE
	.align		4
.L_33:
        /*00b8*/ 	.byte	0x03, 0x19
        /*00ba*/ 	.short	0x0044


	//----- nvinfo : EIATTR_PARAM_CBANK
	.align		4
        /*00bc*/ 	.byte	0x04, 0x0a
        /*00be*/ 	.short	(.L_35 - .L_34)
	.align		4
.L_34:
        /*00c0*/ 	.word	index@(.nv.constant0.triton_poi_fused__native_batch_norm_legit_no_training_add_convolution_relu_81)
        /*00c4*/ 	.short	0x0210
        /*00c6*/ 	.short	0x0044


	//----- nvinfo : EIATTR_SW_WAR
	.align		4
.L_35:
        /*00c8*/ 	.byte	0x04, 0x36
        /*00ca*/ 	.short	(.L_37 - .L_36)
.L_36:
        /*00cc*/ 	.word	0x00000008
.L_37:


//--------------------- .nv.callgraph             --------------------------
	.section	.nv.callgraph,"",@"SHT_CUDA_CALLGRAPH"
	.align	4
	.sectionentsize	8
	.align		4
        /*0000*/ 	.word	0x00000000
	.align		4
        /*0004*/ 	.word	0xffffffff
	.align		4
        /*0008*/ 	.word	0x00000000
	.align		4
        /*000c*/ 	.word	0xfffffffe
	.align		4
        /*0010*/ 	.word	0x00000000
	.align		4
        /*0014*/ 	.word	0xfffffffd
	.align		4
        /*0018*/ 	.word	0x00000000
	.align		4
        /*001c*/ 	.word	0xfffffffc


//--------------------- .nv.constant4             --------------------------
	.section	.nv.constant4,"a",@progbits
	.align	8
	.align		8
.nv.constant4:
        /*0000*/ 	.dword	_$_str
	.align		8
        /*0008*/ 	.dword	_$_str_$_2


//--------------------- .text.triton_poi_fused__native_batch_norm_legit_no_training_add_convolution_relu_81 --------------------------
	.section	.text.triton_poi_fused__native_batch_norm_legit_no_training_add_convolution_relu_81,"ax",@progbits
	.align	128
        .global         triton_poi_fused__native_batch_norm_legit_no_training_add_convolution_relu_81
        .type           triton_poi_fused__native_batch_norm_legit_no_training_add_convolution_relu_81,@function
        .size           triton_poi_fused__native_batch_norm_legit_no_training_add_convolution_relu_81,(.L_x_1 - triton_poi_fused__native_batch_norm_legit_no_training_add_convolution_relu_81)
        .other          triton_poi_fused__native_batch_norm_legit_no_training_add_convolution_relu_81,@"STO_CUDA_ENTRY STV_DEFAULT"
triton_poi_fused__native_batch_norm_legit_no_training_add_convolution_relu_81:
.text.triton_poi_fused__native_batch_norm_legit_no_training_add_convolution_relu_81:
[----:B------:R-:W-:Y:S01]  /*0000*/  LDC R1, c[0x0][0x28] ;  /* 0x00000a00ff017b82 */ /* 0x000fe20000000800 */
[----:B------:R-:W1:Y:S07]  /*0010*/  S2R R0, SR_TID.X ;  /* 0x0000000000007919 */ /* 0x000e6e0000002100 */
[----:B------:R-:W2:Y:S01]  /*0020*/  LDC.64 R14, c[0x0][0x228] ;  /* 0x00008a00ff0e7b82 */ /* 0x000ea20000000a00 */
[----:B------:R-:W-:Y:S01]  /*0030*/  ULDC.64 UR4, c[0x0][0x208] ;  /* 0x0000820000047ab9 */ /* 0x000fe20000000a00 */
[----:B------:R-:W3:Y:S06]  /*0040*/  S2R R3, SR_CTAID.X ;  /* 0x0000000000037919 */ /* 0x000eec0000002500 */
[----:B------:R-:W4:Y:S08]  /*0050*/  LDC.64 R16, c[0x0][0x218] ;  /* 0x00008600ff107b82 */ /* 0x000f300000000a00 */
[----:B------:R-:W5:Y:S08]  /*0060*/  LDC.64 R18, c[0x0][0x220] ;  /* 0x00008800ff127b82 */ /* 0x000f700000000a00 */
[----:B------:R-:W5:Y:S01]  /*0070*/  LDC.64 R8, c[0x0][0x230] ;  /* 0x00008c00ff087b82 */ /* 0x000f620000000a00 */
[----:B-1----:R-:W-:-:S07]  /*0080*/  LOP3.LUT R0, R0, 0x7f, RZ, 0xc0, !PT ;  /* 0x0000007f00007812 */ /* 0x002fce00078ec0ff */
[----:B------:R-:W1:Y:S01]  /*0090*/  LDC.64 R4, c[0x0][0x238] ;  /* 0x00008e00ff047b82 */ /* 0x000e620000000a00 */
[----:B---3--:R-:W-:Y:S02]  /*00a0*/  SHF.R.S32.HI R2, RZ, 0x18, R3 ;  /* 0x00000018ff027819 */ /* 0x008fe40000011403 */
[----:B------:R-:W-:Y:S02]  /*00b0*/  LEA R0, R3, R0, 0x7 ;  /* 0x0000000003007211 */ /* 0x000fe400078e38ff */
[----:B------:R-:W-:-:S03]  /*00c0*/  SGXT R3, R2, 0x1 ;  /* 0x000000010203781a */ /* 0x000fc60000000200 */
[----:B------:R-:W3:Y:S01]  /*00d0*/  LDC.64 R10, c[0x0][0x240] ;  /* 0x00009000ff0a7b82 */ /* 0x000ee20000000a00 */
[----:B------:R-:W-:-:S04]  /*00e0*/  LEA.HI R3, R3, R0, RZ, 0x2 ;  /* 0x0000000003037211 */ /* 0x000fc800078f10ff */
[--C-:B------:R-:W-:Y:S02]  /*00f0*/  SHF.R.S32.HI R7, RZ, 0x2, R3.reuse ;  /* 0x00000002ff077819 */ /* 0x100fe40000011403 */
[----:B------:R-:W-:-:S04]  /*0100*/  SHF.R.S32.HI R2, RZ, 0x1f, R3 ;  /* 0x0000001fff027819 */ /* 0x000fc80000011403 */
[----:B------:R-:W-:-:S04]  /*0110*/  LEA.HI R2, R2, R7, RZ, 0x9 ;  /* 0x0000000702027211 */ /* 0x000fc800078f48ff */
[----:B------:R-:W-:-:S04]  /*0120*/  LOP3.LUT R2, R2, 0xfffffe00, RZ, 0xc0, !PT ;  /* 0xfffffe0002027812 */ /* 0x000fc800078ec0ff */
[----:B------:R-:W-:Y:S02]  /*0130*/  IADD3 R7, R7, -R2, RZ ;  /* 0x8000000207077210 */ /* 0x000fe40007ffe0ff */
[----:B------:R-:W1:Y:S03]  /*0140*/  LDC.64 R2, c[0x0][0x210] ;  /* 0x00008400ff027b82 */ /* 0x000e660000000a00 */
[----:B--2---:R-:W-:-:S05]  /*0150*/  IMAD.WIDE R14, R7, 0x4, R14 ;  /* 0x00000004070e7825 */ /* 0x004fca00078e020e */
[----:B------:R-:W2:Y:S01]  /*0160*/  LDG.E.EL R6, desc[UR4][R14.64] ;  /* 0x000000040e067981 */ /* 0x000ea2000c2e1900 */
[----:B----4-:R-:W-:-:S04]  /*0170*/  IMAD.WIDE R16, R7, 0x4, R16 ;  /* 0x0000000407107825 */ /* 0x010fc800078e0210 */
[----:B-----5:R-:W-:Y:S01]  /*0180*/  IMAD.WIDE R18, R7, 0x4, R18 ;  /* 0x0000000407127825 */ /* 0x020fe200078e0212 */
[----:B------:R-:W4:Y:S04]  /*0190*/  LDG.E.EL R12, desc[UR4][R16.64] ;  /* 0x00000004100c7981 */ /* 0x000f28000c2e1900 */
[----:B------:R-:W5:Y:S01]  /*01a0*/  LDG.E.EL R13, desc[UR4][R18.64] ;  /* 0x00000004120d7981 */ /* 0x000f62000c2e1900 */
[----:B01----:R-:W-:-:S05]  /*01b0*/  IMAD.WIDE R2, R0, 0x4, R2 ;  /* 0x0000000400027825 */ /* 0x003fca00078e0202 */
[----:B------:R-:W4:Y:S01]  /*01c0*/  LDG.E R15, desc[UR4][R2.64] ;  /* 0x00000004020f7981 */ /* 0x000f22000c1e1900 */
[----:B------:R-:W-:-:S04]  /*01d0*/  IMAD.WIDE R8, R7, 0x4, R8 ;  /* 0x0000000407087825 */ /* 0x000fc800078e0208 */
[----:B------:R-:W-:Y:S02]  /*01e0*/  IMAD.WIDE R4, R7, 0x4, R4 ;  /* 0x0000000407047825 */ /* 0x000fe400078e0204 */
[----:B------:R0:W5:Y:S04]  /*01f0*/  LDG.E.EL R8, desc[UR4][R8.64] ;  /* 0x0000000408087981 */ /* 0x000168000c2e1900 */
[----:B------:R1:W5:Y:S01]  /*0200*/  LDG.E.EL R7, desc[UR4][R4.64] ;  /* 0x0000000404077981 */ /* 0x000362000c2e1900 */
[----:B---3--:R-:W-:-:S06]  /*0210*/  IMAD.WIDE R10, R0, 0x4, R10 ;  /* 0x00000004000a7825 */ /* 0x008fcc00078e020a */
[----:B------:R-:W3:Y:S01]  /*0220*/  LDG.E R10, desc[UR4][R10.64] ;  /* 0x000000040a0a7981 */ /* 0x000ee2000c1e1900 */
[----:B0-----:R-:W-:Y:S01]  /*0230*/  HFMA2.MMA R9, -RZ, RZ, 1.625, 0 ;  /* 0x3e800000ff097435 */ /* 0x001fe200000001ff */
[----:B-1----:R-:W0:Y:S02]  /*0240*/  LDC.64 R4, c[0x0][0x248] ;  /* 0x00009200ff047b82 */ /* 0x002e240000000a00 */
[----:B0-----:R-:W-:-:S04]  /*0250*/  IMAD.WIDE R4, R0, 0x4, R4 ;  /* 0x0000000400047825 */ /* 0x001fc800078e0204 */
[----:B--2---:R-:W-:-:S04]  /*0260*/  FADD R6, R6, 9.9999997473787516356e-06 ;  /* 0x3727c5ac06067421 */ /* 0x004fc80000000000 */
[----:B------:R-:W0:Y:S02]  /*0270*/  MUFU.SQRT R14, R6 ;  /* 0x00000006000e7308 */ /* 0x000e240000002000 */
[C---:B0-----:R-:W-:Y:S02]  /*0280*/  FSETP.GT.AND P0, PT, R14.reuse, 8.50705917302346158658e+37, PT ;  /* 0x7e8000000e00780b */ /* 0x041fe40003f04000 */
[----:B------:R-:W-:-:S11]  /*0290*/  FSETP.GEU.AND P1, PT, R14, 1.175494350822287508e-38, PT ;  /* 0x008000000e00780b */ /* 0x000fd60003f2e000 */
[----:B------:R-:W-:-:S04]  /*02a0*/  @P0 FMUL R14, R14, 0.25 ;  /* 0x3e8000000e0e0820 */ /* 0x000fc80000400000 */
[----:B------:R-:W-:-:S06]  /*02b0*/  @!P1 FMUL R14, R14, 16777216 ;  /* 0x4b8000000e0e9820 */ /* 0x000fcc0000400000 */
[----:B------:R-:W0:Y:S01]  /*02c0*/  MUFU.RCP R14, R14 ;  /* 0x0000000e000e7308 */ /* 0x000e220000001000 */
[----:B------:R-:W-:Y:S01]  /*02d0*/  FSEL R9, R9, 1, P0 ;  /* 0x3f80000009097808 */ /* 0x000fe20000000000 */
[----:B----4-:R-:W-:-:S04]  /*02e0*/  FADD R12, R15, R12 ;  /* 0x0000000c0f0c7221 */ /* 0x010fc80000000000 */
[----:B------:R-:W-:Y:S01]  /*02f0*/  @!P1 FMUL R9, R9, 16777216 ;  /* 0x4b80000009099820 */ /* 0x000fe20000400000 */
[----:B-----5:R-:W-:-:S03]  /*0300*/  FADD R13, -R13, R12 ;  /* 0x0000000c0d0d7221 */ /* 0x020fc60000000100 */
[----:B0-----:R-:W-:-:S04]  /*0310*/  FMUL R6, R14, R9 ;  /* 0x000000090e067220 */ /* 0x001fc80000400000 */
[----:B------:R-:W-:-:S04]  /*0320*/  FMUL R6, R13, R6 ;  /* 0x000000060d067220 */ /* 0x000fc80000400000 */
[----:B------:R-:W-:-:S05]  /*0330*/  FFMA R6, R8, R6, R7 ;  /* 0x0000000608067223 */ /* 0x000fca0000000007 */
[----:B------:R-:W-:-:S04]  /*0340*/  FSETP.GEU.AND P0, PT, R6, RZ, PT ;  /* 0x000000ff0600720b */ /* 0x000fc80003f0e000 */
[----:B------:R-:W-:Y:S01]  /*0350*/  FSEL R7, R6, RZ, P0 ;  /* 0x000000ff06077208 */ /* 0x000fe20000000000 */
[----:B------:R-:W-:Y:S04]  /*0360*/  STG.E desc[UR4][R2.64], R12 ;  /* 0x0000000c02007986 */ /* 0x000fe8000c101904 */
[----:B---3--:R-:W-:-:S05]  /*0370*/  FADD R7, R10, R7 ;  /* 0x000000070a077221 */ /* 0x008fca0000000000 */
[----:B------:R-:W-:Y:S01]  /*0380*/  STG.E desc[UR4][R4.64], R7 ;  /* 0x0000000704007986 */ /* 0x000fe2000c101904 */
[----:B------:R-:W-:Y:S05]  /*0390*/  EXIT ;  /* 0x000000000000794d */ /* 0x000fea0003800000 */
.L_x_0:
[----:B------:R-:W-:-:S00]  /*03a0*/  BRA `(.L_x_0) ;  /* 0xfffffffc00fc7947 */ /* 0x000fc0000383ffff */
[----:B------:R-:W-:-:S00]  /*03b0*/  NOP ;  /* 0x0000000000007918 */ /* 0x000fc00000000000 */
        /* <DEDUP_REMOVED lines=12> */
.L_x_1:


//--------------------- .nv.global.init           --------------------------
	.section	.nv.global.init,"aw",@progbits
.nv.global.init:
	.type		_$_str,@object
	.size		_$_str,(_$_str_$_2 - _$_str)
_$_str:
        /*0000*/ 	.byte	0x5f, 0x5f, 0x43, 0x55, 0x44, 0x41, 0x5f, 0x46, 0x54, 0x5a, 0x00
	.type		_$_str_$_2,@object
	.size		_$_str_$_2,(.L_1 - _$_str_$_2)
_$_str_$_2:
        /*000b*/ 	.byte	0x5f, 0x5f, 0x43, 0x55, 0x44, 0x41, 0x5f, 0x50, 0x52, 0x45, 0x43, 0x5f, 0x53, 0x51, 0x52, 0x54
        /*001b*/ 	.byte	0x00
.L_1:


//--------------------- .nv.constant0.triton_poi_fused__native_batch_norm_legit_no_training_add_convolution_relu_81 --------------------------
	.section	.nv.constant0.triton_poi_fused__native_batch_norm_legit_no_training_add_convolution_relu_81,"a",@progbits
	.sectionflags	@""
	.align	4
.nv.constant0.triton_poi_fused__native_batch_norm_legit_no_training_add_convolution_relu_81:
	.zero		596
